	.headerflags	@"EF_CUDA_TEXMODE_UNIFIED EF_CUDA_64BIT_ADDRESS EF_CUDA_ACCELERATORS EF_CUDA_SM90 EF_CUDA_VIRTUAL_SM(EF_CUDA_SM90)"
	.elftype	@"ET_EXEC"


//--------------------- .nv.info                  --------------------------
	.section	.nv.info,"",@"SHT_CUDA_INFO"
	.align	4


	//----- nvinfo : EIATTR_REGCOUNT
	.align		4
        /*0000*/ 	.byte	0x04, 0x2f
        /*0002*/ 	.short	(.L_3 - .L_2)
	.align		4
.L_2:
        /*0004*/ 	.word	index@(triton_poi_fused__native_batch_norm_legit_no_training_add_relu_12)
        /*0008*/ 	.word	0x00000020


	//----- nvinfo : EIATTR_MIN_STACK_SIZE
	.align		4
.L_3:
        /*000c*/ 	.byte	0x04, 0x12
        /*000e*/ 	.short	(.L_5 - .L_4)
	.align		4
.L_4:
        /*0010*/ 	.word	index@(triton_poi_fused__native_batch_norm_legit_no_training_add_relu_12)
        /*0014*/ 	.word	0x00000000


	//----- nvinfo : EIATTR_FRAME_SIZE
	.align		4
.L_5:
        /*0018*/ 	.byte	0x04, 0x11
        /*001a*/ 	.short	(.L_7 - .L_6)
	.align		4
.L_6:
        /*001c*/ 	.word	index@(triton_poi_fused__native_batch_norm_legit_no_training_add_relu_12)
        /*0020*/ 	.word	0x00000000


	//----- nvinfo : EIATTR_MIN_STACK_SIZE
	.align		4
.L_7:
        /*0024*/ 	.byte	0x04, 0x12
        /*0026*/ 	.short	(.L_9 - .L_8)
	.align		4
.L_8:
        /*0028*/ 	.word	index@(triton_poi_fused__native_batch_norm_legit_no_training_add_relu_12)
        /*002c*/ 	.word	0x00000000
.L_9:


//--------------------- .nv.info.triton_poi_fused__native_batch_norm_legit_no_training_add_relu_12 --------------------------
	.section	.nv.info.triton_poi_fused__native_batch_norm_legit_no_training_add_relu_12,"",@"SHT_CUDA_INFO"
	.sectionflags	@""
	.align	4


	//----- nvinfo : EIATTR_CUDA_API_VERSION
	.align		4
        /*0000*/ 	.byte	0x04, 0x37
        /*0002*/ 	.short	(.L_11 - .L_10)
.L_10:
        /*0004*/ 	.word	0x0000007c


	//----- nvinfo : EIATTR_KPARAM_INFO
	.align		4
.L_11:
        /*0008*/ 	.byte	0x04, 0x17
        /*000a*/ 	.short	(.L_13 - .L_12)
.L_12:
        /*000c*/ 	.word	0x00000000
        /*0010*/ 	.short	0x000b
        /*0012*/ 	.short	0x0058
        /*0014*/ 	.byte	0x00, 0xf0, 0x11, 0x00


	//----- nvinfo : EIATTR_KPARAM_INFO
	.align		4
.L_13:
        /*0018*/ 	.byte	0x04, 0x17
        /*001a*/ 	.short	(.L_15 - .L_14)
.L_14:
        /*001c*/ 	.word	0x00000000
        /*0020*/ 	.short	0x000a
        /*0022*/ 	.short	0x0050
        /*0024*/ 	.byte	0x00, 0xf4, 0x21, 0x00


	//----- nvinfo : EIATTR_KPARAM_INFO
	.align		4
.L_15:
        /*0028*/ 	.byte	0x04, 0x17
        /*002a*/ 	.short	(.L_17 - .L_16)
.L_16:
        /*002c*/ 	.word	0x00000000
        /*0030*/ 	.short	0x0009
        /*0032*/ 	.short	0x0048
        /*0034*/ 	.byte	0x00, 0xf4, 0x21, 0x00


	//----- nvinfo : EIATTR_KPARAM_INFO
	.align		4
.L_17:
        /*0038*/ 	.byte	0x04, 0x17
        /*003a*/ 	.short	(.L_19 - .L_18)
.L_18:
        /*003c*/ 	.word	0x00000000
        /*0040*/ 	.short	0x0008
        /*0042*/ 	.short	0x0040
        /*0044*/ 	.byte	0x00, 0xf4, 0x21, 0x00


	//----- nvinfo : EIATTR_KPARAM_INFO
	.align		4
.L_19:
        /*0048*/ 	.byte	0x04, 0x17
        /*004a*/ 	.short	(.L_21 - .L_20)
.L_20:
        /*004c*/ 	.word	0x00000000
        /*0050*/ 	.short	0x0007
        /*0052*/ 	.short	0x0038
        /*0054*/ 	.byte	0x00, 0xf4, 0x21, 0x00


	//----- nvinfo : EIATTR_KPARAM_INFO
	.align		4
.L_21:
        /*0058*/ 	.byte	0x04, 0x17
        /*005a*/ 	.short	(.L_23 - .L_22)
.L_22:
        /*005c*/ 	.word	0x00000000
        /*0060*/ 	.short	0x0006
        /*0062*/ 	.short	0x0030
        /*0064*/ 	.byte	0x00, 0xf4, 0x21, 0x00


	//----- nvinfo : EIATTR_KPARAM_INFO
	.align		4
.L_23:
        /*0068*/ 	.byte	0x04, 0x17
        /*006a*/ 	.short	(.L_25 - .L_24)
.L_24:
        /*006c*/ 	.word	0x00000000
        /*0070*/ 	.short	0x0005
        /*0072*/ 	.short	0x0028
        /*0074*/ 	.byte	0x00, 0xf4, 0x21, 0x00


	//----- nvinfo : EIATTR_KPARAM_INFO
	.align		4
.L_25:
        /*0078*/ 	.byte	0x04, 0x17
        /*007a*/ 	.short	(.L_27 - .L_26)
.L_26:
        /*007c*/ 	.word	0x00000000
        /*0080*/ 	.short	0x0004
        /*0082*/ 	.short	0x0020
        /*0084*/ 	.byte	0x00, 0xf4, 0x21, 0x00


	//----- nvinfo : EIATTR_KPARAM_INFO
	.align		4
.L_27:
        /*0088*/ 	.byte	0x04, 0x17
        /*008a*/ 	.short	(.L_29 - .L_28)
.L_28:
        /*008c*/ 	.word	0x00000000
        /*0090*/ 	.short	0x0003
        /*0092*/ 	.short	0x0018
        /*0094*/ 	.byte	0x00, 0xf4, 0x21, 0x00


	//----- nvinfo : EIATTR_KPARAM_INFO
	.align		4
.L_29:
        /*0098*/ 	.byte	0x04, 0x17
        /*009a*/ 	.short	(.L_31 - .L_30)
.L_30:
        /*009c*/ 	.word	0x00000000
        /*00a0*/ 	.short	0x0002
        /*00a2*/ 	.short	0x0010
        /*00a4*/ 	.byte	0x00, 0xf4, 0x21, 0x00


	//----- nvinfo : EIATTR_KPARAM_INFO
	.align		4
.L_31:
        /*00a8*/ 	.byte	0x04, 0x17
        /*00aa*/ 	.short	(.L_33 - .L_32)
.L_32:
        /*00ac*/ 	.word	0x00000000
        /*00b0*/ 	.short	0x0001
        /*00b2*/ 	.short	0x0008
        /*00b4*/ 	.byte	0x00, 0xf4, 0x21, 0x00


	//----- nvinfo : EIATTR_KPARAM_INFO
	.align		4
.L_33:
        /*00b8*/ 	.byte	0x04, 0x17
        /*00ba*/ 	.short	(.L_35 - .L_34)
.L_34:
        /*00bc*/ 	.word	0x00000000
        /*00c0*/ 	.short	0x0000
        /*00c2*/ 	.short	0x0000
        /*00c4*/ 	.byte	0x00, 0xf4, 0x21, 0x00


	//----- nvinfo : EIATTR_SPARSE_MMA_MASK
	.align		4
.L_35:
        /*00c8*/ 	.byte	0x03, 0x50
        /*00ca*/ 	.short	0x0000


	//----- nvinfo : EIATTR_MAXREG_COUNT
	.align		4
        /*00cc*/ 	.byte	0x03, 0x1b
        /*00ce*/ 	.short	0x00ff


	//----- nvinfo : EIATTR_EXIT_INSTR_OFFSETS
	.align		4
        /*00d0*/ 	.byte	0x04, 0x1c
        /*00d2*/ 	.short	(.L_37 - .L_36)


	//   ....[0]....
.L_36:
        /*00d4*/ 	.word	0x00000680


	//----- nvinfo : EIATTR_REQNTID
	.align		4
.L_37:
        /*00d8*/ 	.byte	0x04, 0x10
        /*00da*/ 	.short	(.L_39 - .L_38)
.L_38:
        /*00dc*/ 	.word	0x00000100
        /*00e0*/ 	.word	0x00000001
        /*00e4*/ 	.word	0x00000001


	//----- nvinfo : EIATTR_CBANK_PARAM_SIZE
	.align		4
.L_39:
        /*00e8*/ 	.byte	0x03, 0x19
        /*00ea*/ 	.short	0x005c


	//----- nvinfo : EIATTR_PARAM_CBANK
	.align		4
        /*00ec*/ 	.byte	0x04, 0x0a
        /*00ee*/ 	.short	(.L_41 - .L_40)
	.align		4
.L_40:
        /*00f0*/ 	.word	index@(.nv.constant0.triton_poi_fused__native_batch_norm_legit_no_training_add_relu_12)
        /*00f4*/ 	.short	0x0210
        /*00f6*/ 	.short	0x005c


	//----- nvinfo : EIATTR_SW_WAR
	.align		4
.L_41:
        /*00f8*/ 	.byte	0x04, 0x36
        /*00fa*/ 	.short	(.L_43 - .L_42)
.L_42:
        /*00fc*/ 	.word	0x00000008
.L_43:


//--------------------- .nv.callgraph             --------------------------
	.section	.nv.callgraph,"",@"SHT_CUDA_CALLGRAPH"
	.align	4
	.sectionentsize	8
	.align		4
        /*0000*/ 	.word	0x00000000
	.align		4
        /*0004*/ 	.word	0xffffffff
	.align		4
        /*0008*/ 	.word	0x00000000
	.align		4
        /*000c*/ 	.word	0xfffffffe
	.align		4
        /*0010*/ 	.word	0x00000000
	.align		4
        /*0014*/ 	.word	0xfffffffd
	.align		4
        /*0018*/ 	.word	0x00000000
	.align		4
        /*001c*/ 	.word	0xfffffffc


//--------------------- .nv.constant4             --------------------------
	.section	.nv.constant4,"a",@progbits
	.align	8
	.align		8
.nv.constant4:
        /*0000*/ 	.dword	_$_str
	.align		8
        /*0008*/ 	.dword	_$_str_$_2


//--------------------- .text.triton_poi_fused__native_batch_norm_legit_no_training_add_relu_12 --------------------------
	.section	.text.triton_poi_fused__native_batch_norm_legit_no_training_add_relu_12,"ax",@progbits
	.align	128
        .global         triton_poi_fused__native_batch_norm_legit_no_training_add_relu_12
        .type           triton_poi_fused__native_batch_norm_legit_no_training_add_relu_12,@function
        .size           triton_poi_fused__native_batch_norm_legit_no_training_add_relu_12,(.L_x_1 - triton_poi_fused__native_batch_norm_legit_no_training_add_relu_12)
        .other          triton_poi_fused__native_batch_norm_legit_no_training_add_relu_12,@"STO_CUDA_ENTRY STV_DEFAULT"
triton_poi_fused__native_batch_norm_legit_no_training_add_relu_12:
.text.triton_poi_fused__native_batch_norm_legit_no_training_add_relu_12:
[----:B------:R-:W-:Y:S01]  /*0000*/  LDC R1, c[0x0][0x28] ;  /* 0x00000a00ff017b82 */ /* 0x000fe20000000800 */
[----:B------:R-:W1:Y:S07]  /*0010*/  S2R R0, SR_TID.X ;  /* 0x0000000000007919 */ /* 0x000e6e0000002100 */
[----:B------:R-:W2:Y:S01]  /*0020*/  LDC.64 R6, c[0x0][0x228] ;  /* 0x00008a00ff067b82 */ /* 0x000ea20000000a00 */
[----:B------:R-:W-:Y:S01]  /*0030*/  ULDC.64 UR4, c[0x0][0x208] ;  /* 0x0000820000047ab9 */ /* 0x000fe20000000a00 */
[----:B------:R-:W3:Y:S06]  /*0040*/  S2R R5, SR_CTAID.X ;  /* 0x0000000000057919 */ /* 0x000eec0000002500 */
[----:B------:R-:W4:Y:S08]  /*0050*/  LDC.64 R12, c[0x0][0x218] ;  /* 0x00008600ff0c7b82 */ /* 0x000f300000000a00 */
[----:B------:R-:W5:Y:S08]  /*0060*/  LDC.64 R14, c[0x0][0x240] ;  /* 0x00009000ff0e7b82 */ /* 0x000f700000000a00 */
[----:B------:R-:W4:Y:S01]  /*0070*/  LDC.64 R16, c[0x0][0x220] ;  /* 0x00008800ff107b82 */ /* 0x000f220000000a00 */
[----:B-1----:R-:W-:-:S07]  /*0080*/  SHF.L.U32 R0, R0, 0x1, RZ ;  /* 0x0000000100007819 */ /* 0x002fce00000006ff */
[----:B------:R-:W1:Y:S01]  /*0090*/  LDC.64 R18, c[0x0][0x248] ;  /* 0x00009200ff127b82 */ /* 0x000e620000000a00 */
[----:B---3--:R-:W-:Y:S02]  /*00a0*/  SHF.R.S32.HI R3, RZ, 0x16, R5 ;  /* 0x00000016ff037819 */ /* 0x008fe40000011405 */
[----:B------:R-:W-:Y:S02]  /*00b0*/  LOP3.LUT R0, R0, 0x1fe, RZ, 0xc0, !PT ;  /* 0x000001fe00007812 */ /* 0x000fe400078ec0ff */
[----:B------:R-:W-:-:S03]  /*00c0*/  SGXT R3, R3, 0x1 ;  /* 0x000000010303781a */ /* 0x000fc60000000200 */
[----:B------:R-:W3:Y:S01]  /*00d0*/  LDC.64 R8, c[0x0][0x238] ;  /* 0x00008e00ff087b82 */ /* 0x000ee20000000a00 */
[----:B------:R-:W-:-:S04]  /*00e0*/  LEA R0, R5, R0, 0x9 ;  /* 0x0000000005007211 */ /* 0x000fc800078e48ff */
[----:B------:R-:W-:-:S03]  /*00f0*/  LEA.HI R4, R3, R0, RZ, 0x9 ;  /* 0x0000000003047211 */ /* 0x000fc600078f48ff */
[----:B------:R-:W1:Y:S01]  /*0100*/  LDC.64 R2, c[0x0][0x250] ;  /* 0x00009400ff027b82 */ /* 0x000e620000000a00 */
[----:B------:R-:W-:-:S04]  /*0110*/  LOP3.LUT R21, R4, 0xfffffe00, RZ, 0xc0, !PT ;  /* 0xfffffe0004157812 */ /* 0x000fc800078ec0ff */
[----:B------:R-:W-:-:S03]  /*0120*/  IADD3 R21, R0, -R21, RZ ;  /* 0x8000001500157210 */ /* 0x000fc60007ffe0ff */
[----:B------:R-:W3:Y:S02]  /*0130*/  LDC.64 R22, c[0x0][0x230] ;  /* 0x00008c00ff167b82 */ /* 0x000ee40000000a00 */
[----:B--2---:R-:W-:-:S06]  /*0140*/  IMAD.WIDE R6, R21, 0x4, R6 ;  /* 0x0000000415067825 */ /* 0x004fcc00078e0206 */
[----:B------:R-:W2:Y:S01]  /*0150*/  LDG.E.EL.64 R6, desc[UR4][R6.64] ;  /* 0x0000000406067981 */ /* 0x000ea2000c2e1b00 */
[----:B------:R-:W3:Y:S01]  /*0160*/  LDC.64 R10, c[0x0][0x258] ;  /* 0x00009600ff0a7b82 */ /* 0x000ee20000000a00 */
[----:B01----:R-:W-:-:S07]  /*0170*/  IMAD.WIDE R2, R21, 0x4, R2 ;  /* 0x0000000415027825 */ /* 0x003fce00078e0202 */
[----:B------:R-:W0:Y:S01]  /*0180*/  LDC.64 R4, c[0x0][0x260] ;  /* 0x00009800ff047b82 */ /* 0x000e220000000a00 */
[----:B------:R-:W2:Y:S01]  /*0190*/  LDG.E.EL.64 R2, desc[UR4][R2.64] ;  /* 0x0000000402027981 */ /* 0x000ea2000c2e1b00 */
[----:B----4-:R-:W-:-:S04]  /*01a0*/  IMAD.WIDE R12, R0, 0x4, R12 ;  /* 0x00000004000c7825 */ /* 0x010fc800078e020c */
[----:B-----5:R-:W-:Y:S02]  /*01b0*/  IMAD.WIDE R14, R0, 0x4, R14 ;  /* 0x00000004000e7825 */ /* 0x020fe400078e020e */
[----:B------:R-:W4:Y:S02]  /*01c0*/  LDG.E.64 R12, desc[UR4][R12.64] ;  /* 0x000000040c0c7981 */ /* 0x000f24000c1e1b00 */
[C---:B------:R-:W-:Y:S02]  /*01d0*/  IMAD.WIDE R16, R21.reuse, 0x4, R16 ;  /* 0x0000000415107825 */ /* 0x040fe400078e0210 */
[----:B------:R-:W5:Y:S02]  /*01e0*/  LDG.E.64 R14, desc[UR4][R14.64] ;  /* 0x000000040e0e7981 */ /* 0x000f64000c1e1b00 */
[C---:B------:R-:W-:Y:S02]  /*01f0*/  IMAD.WIDE R18, R21.reuse, 0x4, R18 ;  /* 0x0000000415127825 */ /* 0x040fe400078e0212 */
[----:B------:R-:W4:Y:S02]  /*0200*/  LDG.E.EL.64 R16, desc[UR4][R16.64] ;  /* 0x0000000410107981 */ /* 0x000f24000c2e1b00 */
[----:B---3--:R-:W-:-:S02]  /*0210*/  IMAD.WIDE R24, R21, 0x4, R8 ;  /* 0x0000000415187825 */ /* 0x008fc400078e0208 */
[----:B------:R-:W5:Y:S02]  /*0220*/  LDG.E.EL.64 R18, desc[UR4][R18.64] ;  /* 0x0000000412127981 */ /* 0x000f64000c2e1b00 */
[----:B------:R-:W-:-:S04]  /*0230*/  IMAD.WIDE R22, R21, 0x4, R22 ;  /* 0x0000000415167825 */ /* 0x000fc800078e0216 */
[C---:B------:R-:W-:Y:S02]  /*0240*/  IMAD.WIDE R10, R21.reuse, 0x4, R10 ;  /* 0x00000004150a7825 */ /* 0x040fe400078e020a */
[----:B------:R-:W3:Y:S02]  /*0250*/  LDG.E.EL.64 R22, desc[UR4][R22.64] ;  /* 0x0000000416167981 */ /* 0x000ee4000c2e1b00 */
[----:B0-----:R-:W-:Y:S02]  /*0260*/  IMAD.WIDE R8, R21, 0x4, R4 ;  /* 0x0000000415087825 */ /* 0x001fe400078e0204 */
[----:B------:R0:W3:Y:S04]  /*0270*/  LDG.E.EL.64 R4, desc[UR4][R24.64] ;  /* 0x0000000418047981 */ /* 0x0000e8000c2e1b00 */
[----:B------:R-:W3:Y:S04]  /*0280*/  LDG.E.EL.64 R10, desc[UR4][R10.64] ;  /* 0x000000040a0a7981 */ /* 0x000ee8000c2e1b00 */
[----:B------:R-:W3:Y:S01]  /*0290*/  LDG.E.EL.64 R8, desc[UR4][R8.64] ;  /* 0x0000000408087981 */ /* 0x000ee2000c2e1b00 */
[----:B--2---:R-:W-:Y:S01]  /*02a0*/  FADD R6, R6, 9.9999997473787516356e-06 ;  /* 0x3727c5ac06067421 */ /* 0x004fe20000000000 */
[----:B------:R-:W-:-:S05]  /*02b0*/  FADD R7, R7, 9.9999997473787516356e-06 ;  /* 0x3727c5ac07077421 */ /* 0x000fca0000000000 */
[----:B------:R-:W1:Y:S01]  /*02c0*/  MUFU.SQRT R6, R6 ;  /* 0x0000000600067308 */ /* 0x000e620000002000 */
[----:B------:R-:W-:Y:S01]  /*02d0*/  FADD R20, R2, 9.9999997473787516356e-06 ;  /* 0x3727c5ac02147421 */ /* 0x000fe20000000000 */
[----:B------:R-:W-:-:S06]  /*02e0*/  FADD R3, R3, 9.9999997473787516356e-06 ;  /* 0x3727c5ac03037421 */ /* 0x000fcc0000000000 */
[----:B------:R-:W2:Y:S08]  /*02f0*/  MUFU.SQRT R21, R7 ;  /* 0x0000000700157308 */ /* 0x000eb00000002000 */
[----:B------:R-:W4:Y:S01]  /*0300*/  MUFU.SQRT R26, R20 ;  /* 0x00000014001a7308 */ /* 0x000f220000002000 */
[----:B-1----:R-:W-:-:S07]  /*0310*/  FSETP.GT.AND P6, PT, R6, 8.50705917302346158658e+37, PT ;  /* 0x7e8000000600780b */ /* 0x002fce0003fc4000 */
[----:B0-----:R-:W0:Y:S01]  /*0320*/  MUFU.SQRT R25, R3 ;  /* 0x0000000300197308 */ /* 0x001e220000002000 */
[----:B------:R-:W-:Y:S01]  /*0330*/  HFMA2.MMA R2, -RZ, RZ, 1.625, 0 ;  /* 0x3e800000ff027435 */ /* 0x000fe200000001ff */
[----:B------:R-:W-:Y:S02]  /*0340*/  FSETP.GEU.AND P5, PT, R6, 1.175494350822287508e-38, PT ;  /* 0x008000000600780b */ /* 0x000fe40003fae000 */
[C---:B--2---:R-:W-:Y:S02]  /*0350*/  FSETP.GT.AND P4, PT, R21.reuse, 8.50705917302346158658e+37, PT ;  /* 0x7e8000001500780b */ /* 0x044fe40003f84000 */
[C---:B----4-:R-:W-:Y:S02]  /*0360*/  FSETP.GT.AND P3, PT, R26.reuse, 8.50705917302346158658e+37, PT ;  /* 0x7e8000001a00780b */ /* 0x050fe40003f64000 */
[----:B------:R-:W-:Y:S01]  /*0370*/  FSETP.GEU.AND P0, PT, R26, 1.175494350822287508e-38, PT ;  /* 0x008000001a00780b */ /* 0x000fe20003f0e000 */
[----:B------:R-:W-:Y:S01]  /*0380*/  @P6 FMUL R6, R6, 0.25 ;  /* 0x3e80000006066820 */ /* 0x000fe20000400000 */
[----:B------:R-:W-:-:S02]  /*0390*/  FSETP.GEU.AND P2, PT, R21, 1.175494350822287508e-38, PT ;  /* 0x008000001500780b */ /* 0x000fc40003f4e000 */
[C---:B0-----:R-:W-:Y:S02]  /*03a0*/  FSETP.GT.AND P1, PT, R25.reuse, 8.50705917302346158658e+37, PT ;  /* 0x7e8000001900780b */ /* 0x041fe40003f24000 */
[----:B------:R-:W-:Y:S02]  /*03b0*/  FSEL R3, R2, 1, P6 ;  /* 0x3f80000002037808 */ /* 0x000fe40003000000 */
[----:B------:R-:W-:Y:S01]  /*03c0*/  FSETP.GEU.AND P6, PT, R25, 1.175494350822287508e-38, PT ;  /* 0x008000001900780b */ /* 0x000fe20003fce000 */
[----:B------:R-:W-:Y:S02]  /*03d0*/  @!P5 FMUL R6, R6, 16777216 ;  /* 0x4b8000000606d820 */ /* 0x000fe40000400000 */
[----:B------:R-:W-:Y:S01]  /*03e0*/  @P3 FMUL R26, R26, 0.25 ;  /* 0x3e8000001a1a3820 */ /* 0x000fe20000400000 */
[----:B------:R-:W-:Y:S01]  /*03f0*/  @P4 FMUL R21, R21, 0.25 ;  /* 0x3e80000015154820 */ /* 0x000fe20000400000 */
[----:B------:R-:W0:Y:S02]  /*0400*/  MUFU.RCP R20, R6 ;  /* 0x0000000600147308 */ /* 0x000e240000001000 */
[----:B------:R-:W-:Y:S01]  /*0410*/  @!P0 FMUL R26, R26, 16777216 ;  /* 0x4b8000001a1a8820 */ /* 0x000fe20000400000 */
[----:B------:R-:W-:Y:S01]  /*0420*/  @!P2 FMUL R21, R21, 16777216 ;  /* 0x4b8000001515a820 */ /* 0x000fe20000400000 */
[----:B------:R-:W-:-:S04]  /*0430*/  @P1 FMUL R25, R25, 0.25 ;  /* 0x3e80000019191820 */ /* 0x000fc80000400000 */
[----:B------:R-:W-:Y:S01]  /*0440*/  @!P6 FMUL R25, R25, 16777216 ;  /* 0x4b8000001919e820 */ /* 0x000fe20000400000 */
[----:B------:R-:W1:Y:S01]  /*0450*/  MUFU.RCP R7, R26 ;  /* 0x0000001a00077308 */ /* 0x000e620000001000 */
[----:B------:R-:W-:Y:S01]  /*0460*/  @!P5 FMUL R3, R3, 16777216 ;  /* 0x4b8000000303d820 */ /* 0x000fe20000400000 */
[----:B------:R-:W-:-:S06]  /*0470*/  FSEL R28, R2, 1, P3 ;  /* 0x3f800000021c7808 */ /* 0x000fcc0001800000 */
[----:B------:R-:W2:Y:S01]  /*0480*/  MUFU.RCP R21, R21 ;  /* 0x0000001500157308 */ /* 0x000ea20000001000 */
[----:B------:R-:W-:-:S07]  /*0490*/  FSEL R24, R2, 1, P4 ;  /* 0x3f80000002187808 */ /* 0x000fce0002000000 */
[----:B------:R-:W4:Y:S01]  /*04a0*/  MUFU.RCP R6, R25 ;  /* 0x0000001900067308 */ /* 0x000f220000001000 */
[----:B------:R-:W-:Y:S01]  /*04b0*/  FSEL R27, R2, 1, P1 ;  /* 0x3f800000021b7808 */ /* 0x000fe20000800000 */
[----:B0-----:R-:W-:Y:S01]  /*04c0*/  FMUL R20, R20, R3 ;  /* 0x0000000314147220 */ /* 0x001fe20000400000 */
[----:B------:R-:W-:Y:S01]  /*04d0*/  @!P0 FMUL R28, R28, 16777216 ;  /* 0x4b8000001c1c8820 */ /* 0x000fe20000400000 */
[----:B------:R-:W0:Y:S01]  /*04e0*/  LDC.64 R2, c[0x0][0x210] ;  /* 0x00008400ff027b82 */ /* 0x000e220000000a00 */
[----:B------:R-:W-:Y:S01]  /*04f0*/  @!P2 FMUL R24, R24, 16777216 ;  /* 0x4b8000001818a820 */ /* 0x000fe20000400000 */
[----:B------:R-:W-:Y:S01]  /*0500*/  @!P6 FMUL R27, R27, 16777216 ;  /* 0x4b8000001b1be820 */ /* 0x000fe20000400000 */
[----:B-1----:R-:W-:Y:S01]  /*0510*/  FMUL R7, R7, R28 ;  /* 0x0000001c07077220 */ /* 0x002fe20000400000 */
[----:B------:R-:W-:Y:S01]  /*0520*/  FADD R29, R12, -R16 ;  /* 0x800000100c1d7221 */ /* 0x000fe20000000000 */
[----:B-----5:R-:W-:Y:S01]  /*0530*/  FADD R14, R14, -R18 ;  /* 0x800000120e0e7221 */ /* 0x020fe20000000000 */
[----:B--2---:R-:W-:Y:S01]  /*0540*/  FMUL R21, R21, R24 ;  /* 0x0000001815157220 */ /* 0x004fe20000400000 */
[----:B------:R-:W-:Y:S01]  /*0550*/  FADD R12, R13, -R17 ;  /* 0x800000110d0c7221 */ /* 0x000fe20000000000 */
[----:B------:R-:W-:Y:S01]  /*0560*/  FADD R15, R15, -R19 ;  /* 0x800000130f0f7221 */ /* 0x000fe20000000000 */
[----:B------:R-:W-:Y:S01]  /*0570*/  FMUL R29, R20, R29 ;  /* 0x0000001d141d7220 */ /* 0x000fe20000400000 */
[----:B------:R-:W-:Y:S01]  /*0580*/  FMUL R7, R7, R14 ;  /* 0x0000000e07077220 */ /* 0x000fe20000400000 */
[----:B----4-:R-:W-:Y:S01]  /*0590*/  FMUL R6, R6, R27 ;  /* 0x0000001b06067220 */ /* 0x010fe20000400000 */
[----:B------:R-:W-:Y:S01]  /*05a0*/  FMUL R12, R21, R12 ;  /* 0x0000000c150c7220 */ /* 0x000fe20000400000 */
[----:B---3--:R-:W-:Y:S01]  /*05b0*/  FFMA R4, R22, R29, R4 ;  /* 0x0000001d16047223 */ /* 0x008fe20000000004 */
[----:B------:R-:W-:Y:S01]  /*05c0*/  FFMA R7, R10, R7, R8 ;  /* 0x000000070a077223 */ /* 0x000fe20000000008 */
[----:B------:R-:W-:Y:S01]  /*05d0*/  FMUL R6, R6, R15 ;  /* 0x0000000f06067220 */ /* 0x000fe20000400000 */
[----:B------:R-:W-:-:S03]  /*05e0*/  FFMA R5, R23, R12, R5 ;  /* 0x0000000c17057223 */ /* 0x000fc60000000005 */
[----:B------:R-:W-:Y:S01]  /*05f0*/  FFMA R6, R11, R6, R9 ;  /* 0x000000060b067223 */ /* 0x000fe20000000009 */
[C---:B------:R-:W-:Y:S01]  /*0600*/  FSETP.GEU.AND P0, PT, R4.reuse, -R7, PT ;  /* 0x800000070400720b */ /* 0x040fe20003f0e000 */
[----:B------:R-:W-:Y:S02]  /*0610*/  FADD R4, R4, R7 ;  /* 0x0000000704047221 */ /* 0x000fe40000000000 */
[C---:B------:R-:W-:Y:S01]  /*0620*/  FADD R7, R5.reuse, R6 ;  /* 0x0000000605077221 */ /* 0x040fe20000000000 */
[----:B------:R-:W-:Y:S01]  /*0630*/  FSETP.GEU.AND P1, PT, R5, -R6, PT ;  /* 0x800000060500720b */ /* 0x000fe20003f2e000 */
[----:B0-----:R-:W-:Y:S01]  /*0640*/  IMAD.WIDE R2, R0, 0x4, R2 ;  /* 0x0000000400027825 */ /* 0x001fe200078e0202 */
[----:B------:R-:W-:Y:S02]  /*0650*/  FSEL R4, R4, RZ, P0 ;  /* 0x000000ff04047208 */ /* 0x000fe40000000000 */
[----:B------:R-:W-:-:S05]  /*0660*/  FSEL R5, R7, RZ, P1 ;  /* 0x000000ff07057208 */ /* 0x000fca0000800000 */
[----:B------:R-:W-:Y:S01]  /*0670*/  STG.E.64 desc[UR4][R2.64], R4 ;  /* 0x0000000402007986 */ /* 0x000fe2000c101b04 */
[----:B------:R-:W-:Y:S05]  /*0680*/  EXIT ;  /* 0x000000000000794d */ /* 0x000fea0003800000 */
.L_x_0:
[----:B------:R-:W-:-:S00]  /*0690*/  BRA `(.L_x_0) ;  /* 0xfffffffc00fc7947 */ /* 0x000fc0000383ffff */
[----:B------:R-:W-:-:S00]  /*06a0*/  NOP ;  /* 0x0000000000007918 */ /* 0x000fc00000000000 */
        /* <DEDUP_REMOVED lines=13> */
.L_x_1:


//--------------------- .nv.global.init           --------------------------
	.section	.nv.global.init,"aw",@progbits
.nv.global.init:
	.type		_$_str,@object
	.size		_$_str,(_$_str_$_2 - _$_str)
_$_str:
        /*0000*/ 	.byte	0x5f, 0x5f, 0x43, 0x55, 0x44, 0x41, 0x5f, 0x46, 0x54, 0x5a, 0x00
	.type		_$_str_$_2,@object
	.size		_$_str_$_2,(.L_1 - _$_str_$_2)
_$_str_$_2:
        /*000b*/ 	.byte	0x5f, 0x5f, 0x43, 0x55, 0x44, 0x41, 0x5f, 0x50, 0x52, 0x45, 0x43, 0x5f, 0x53, 0x51, 0x52, 0x54
        /*001b*/ 	.byte	0x00
.L_1:


//--------------------- .nv.constant0.triton_poi_fused__native_batch_norm_legit_no_training_add_relu_12 --------------------------
	.section	.nv.constant0.triton_poi_fused__native_batch_norm_legit_no_training_add_relu_12,"a",@progbits
	.sectionflags	@""
	.align	4
.nv.constant0.triton_poi_fused__native_batch_norm_legit_no_training_add_relu_12:
	.zero		620
